//
// Generated by NVIDIA NVVM Compiler
//
// Compiler Build ID: CL-36424714
// Cuda compilation tools, release 13.0, V13.0.88
// Based on NVVM 20.0.0
//

.version 9.0
.target sm_100
.address_size 64

	// .globl	_Z12kernel_tracev
.extern .func  (.param .b32 func_retval0) vprintf
(
	.param .b64 vprintf_param_0,
	.param .b64 vprintf_param_1
)
;
.global .align 1 .b8 $str[55] = {37, 48, 52, 100, 32, 124, 32, 66, 108, 111, 99, 107, 40, 37, 100, 32, 37, 100, 32, 37, 100, 41, 32, 61, 32, 37, 51, 100, 32, 124, 32, 84, 104, 114, 101, 97, 100, 40, 37, 100, 32, 37, 100, 32, 37, 100, 41, 32, 61, 32, 37, 51, 100, 10};

.visible .entry _Z12kernel_tracev()
{
	.local .align 8 .b8 	__local_depot0[40];
	.reg .b64 	%SP;
	.reg .b64 	%SPL;
	.reg .b32 	%r<21>;
	.reg .b64 	%rd<5>;

	mov.u64 	%SPL, __local_depot0;
	cvta.local.u64 	%SP, %SPL;
	add.u64 	%rd1, %SP, 0;
	add.u64 	%rd2, %SPL, 0;
	mov.u32 	%r1, %ctaid.x;
	mov.u32 	%r2, %ctaid.y;
	mov.u32 	%r3, %nctaid.x;
	mov.u32 	%r4, %ctaid.z;
	mov.u32 	%r5, %nctaid.y;
	mad.lo.s32 	%r6, %r5, %r4, %r2;
	mad.lo.s32 	%r7, %r6, %r3, %r1;
	mov.u32 	%r8, %ntid.x;
	mov.u32 	%r9, %ntid.y;
	mov.u32 	%r10, %ntid.z;
	mul.lo.s32 	%r11, %r9, %r8;
	mul.lo.s32 	%r12, %r11, %r10;
	mov.u32 	%r13, %tid.x;
	mov.u32 	%r14, %tid.y;
	mov.u32 	%r15, %tid.z;
	mad.lo.s32 	%r16, %r9, %r15, %r14;
	mad.lo.s32 	%r17, %r16, %r8, %r13;
	mad.lo.s32 	%r18, %r12, %r7, %r17;
	st.local.v2.u32 	[%rd2], {%r18, %r1};
	st.local.v2.u32 	[%rd2+8], {%r2, %r4};
	st.local.v2.u32 	[%rd2+16], {%r7, %r13};
	st.local.v2.u32 	[%rd2+24], {%r14, %r15};
	st.local.u32 	[%rd2+32], %r17;
	mov.u64 	%rd3, $str;
	cvta.global.u64 	%rd4, %rd3;
	{ // callseq 0, 0
	.param .b64 param0;
	st.param.b64 	[param0], %rd4;
	.param .b64 param1;
	st.param.b64 	[param1], %rd1;
	.param .b32 retval0;
	call.uni (retval0), 
	vprintf, 
	(
	param0, 
	param1
	);
	ld.param.b32 	%r19, [retval0];
	} // callseq 0
	ret;

}


// ===== COMPILED SASS (sm_100) =====

	.target	sm_100

	.elftype	@"ET_EXEC"


//--------------------- .note.nv.tkinfo           --------------------------
	.section	.note.nv.tkinfo,"",@"SHT_NOTE"
	.sectionflags	@"SHF_NOTE_NV_TKINFO"
	.tkinfo
        /*0018*/ 	.word	0x00000002
        /*0030*/ 	.string	""
        /*0030*/ 	.string	"ptxas"
        /*0030*/ 	.string	"Cuda compilation tools, release 13.0, V13.0.88"
        /*0030*/ 	.string	"Build cuda_13.0.r13.0/compiler.36424714_0"
        /*0030*/ 	.string	"-arch sm_100 -m 64 "



//--------------------- .note.nv.cuinfo           --------------------------
	.section	.note.nv.cuinfo,"",@"SHT_NOTE"
	.sectionflags	@"SHF_NOTE_NV_CUINFO"
        /*0018*/ 	.short	0x0002
        /*001a*/ 	.short	0x0064
        /*001c*/ 	.short	0x0082
	.zero		2


//--------------------- .nv.info                  --------------------------
	.section	.nv.info,"",@"SHT_CUDA_INFO"
	.align	4


	//----- nvinfo : EIATTR_REGCOUNT
	.align		4
        /*0000*/ 	.byte	0x04, 0x2f
        /*0002*/ 	.short	(.L_2 - .L_1)
	.align		4
.L_1:
        /*0004*/ 	.word	index@(_Z12kernel_tracev)
        /*0008*/ 	.word	0x00000018


	//----- nvinfo : EIATTR_FRAME_SIZE
	.align		4
.L_2:
        /*000c*/ 	.byte	0x04, 0x11
        /*000e*/ 	.short	(.L_4 - .L_3)
	.align		4
.L_3:
        /*0010*/ 	.word	index@(_Z12kernel_tracev)
        /*0014*/ 	.word	0x00000028


	//----- nvinfo : EIATTR_MIN_STACK_SIZE
	.align		4
.L_4:
        /*0018*/ 	.byte	0x04, 0x12
        /*001a*/ 	.short	(.L_6 - .L_5)
	.align		4
.L_5:
        /*001c*/ 	.word	index@(_Z12kernel_tracev)
        /*0020*/ 	.word	0x00000028
.L_6:


//--------------------- .nv.compat                --------------------------
	.section	.nv.compat,"",@"SHT_CUDA_COMPAT_INFO"
	.align	4
        /*0000*/ 	.byte	0x02, 0x09, 0x00, 0x00, 0x02, 0x02, 0x01, 0x00, 0x02, 0x05, 0x05, 0x00, 0x03, 0x07, 0x01, 0x01
        /*0010*/ 	.byte	0x02, 0x03, 0x00, 0x00, 0x02, 0x06, 0x01, 0x00, 0x04, 0x0b, 0x08, 0x00, 0x09, 0x00, 0x00, 0x00
        /*0020*/ 	.byte	0x00, 0x00, 0x00, 0x00


//--------------------- .nv.info._Z12kernel_tracev --------------------------
	.section	.nv.info._Z12kernel_tracev,"",@"SHT_CUDA_INFO"
	.sectionflags	@""
	.align	4


	//----- nvinfo : EIATTR_CUDA_API_VERSION
	.align		4
        /*0000*/ 	.byte	0x04, 0x37
        /*0002*/ 	.short	(.L_8 - .L_7)
.L_7:
        /*0004*/ 	.word	0x00000082


	//----- nvinfo : EIATTR_SPARSE_MMA_MASK
	.align		4
.L_8:
        /*0008*/ 	.byte	0x03, 0x50
        /*000a*/ 	.short	0x0000


	//----- nvinfo : EIATTR_MAXREG_COUNT
	.align		4
        /*000c*/ 	.byte	0x03, 0x1b
        /*000e*/ 	.short	0x00ff


	//----- nvinfo : EIATTR_EXTERNS
	.align		4
        /*0010*/ 	.byte	0x04, 0x0f
        /*0012*/ 	.short	(.L_10 - .L_9)


	//   ....[0]....
	.align		4
.L_9:
        /*0014*/ 	.word	index@(vprintf)


	//----- nvinfo : EIATTR_MERCURY_ISA_VERSION
	.align		4
.L_10:
        /*0018*/ 	.byte	0x03, 0x5f
        /*001a*/ 	.short	0x0101


	//----- nvinfo : EIATTR_VRC_CTA_INIT_COUNT
	.align		4
        /*001c*/ 	.byte	0x02, 0x4a
	.zero		1
	.zero		1


	//----- nvinfo : EIATTR_SYSCALL_OFFSETS
	.align		4
        /*0020*/ 	.byte	0x04, 0x46
        /*0022*/ 	.short	(.L_12 - .L_11)


	//   ....[0]....
.L_11:
        /*0024*/ 	.word	0x00000230


	//----- nvinfo : EIATTR_EXIT_INSTR_OFFSETS
	.align		4
.L_12:
        /*0028*/ 	.byte	0x04, 0x1c
        /*002a*/ 	.short	(.L_14 - .L_13)


	//   ....[0]....
.L_13:
        /*002c*/ 	.word	0x00000240


	//----- nvinfo : EIATTR_SW_WAR
	.align		4
.L_14:
        /*0030*/ 	.byte	0x04, 0x36
        /*0032*/ 	.short	(.L_16 - .L_15)
.L_15:
        /*0034*/ 	.word	0x00000008
.L_16:


//--------------------- .nv.callgraph             --------------------------
	.section	.nv.callgraph,"",@"SHT_CUDA_CALLGRAPH"
	.align	4
	.sectionentsize	8
	.align		4
        /*0000*/ 	.word	0x00000000
	.align		4
        /*0004*/ 	.word	0xffffffff
	.align		4
        /*0008*/ 	.word	index@(_Z12kernel_tracev)
	.align		4
        /*000c*/ 	.word	index@(vprintf)
	.align		4
        /*0010*/ 	.word	0x00000000
	.align		4
        /*0014*/ 	.word	0xfffffffe
	.align		4
        /*0018*/ 	.word	0x00000000
	.align		4
        /*001c*/ 	.word	0xfffffffd
	.align		4
        /*0020*/ 	.word	0x00000000
	.align		4
        /*0024*/ 	.word	0xfffffffc


//--------------------- .nv.constant4             --------------------------
	.section	.nv.constant4,"a",@progbits
	.align	8
	.align		8
.nv.constant4:
        /*0000*/ 	.dword	vprintf
	.align		8
        /*0008*/ 	.dword	$str


//--------------------- .text._Z12kernel_tracev   --------------------------
	.section	.text._Z12kernel_tracev,"ax",@progbits
	.align	128
        .global         _Z12kernel_tracev
        .type           _Z12kernel_tracev,@function
        .size           _Z12kernel_tracev,(.L_x_2 - _Z12kernel_tracev)
        .other          _Z12kernel_tracev,@"STO_CUDA_ENTRY STV_DEFAULT"
_Z12kernel_tracev:
.text._Z12kernel_tracev:
[----:B------:R-:W0:Y:S01]  /*0000*/  LDC R1, c[0x0][0x37c] ;  /* 0x0000df00ff017b82 */ /* 0x000e220000000800 */
[----:B------:R-:W1:Y:S01]  /*0010*/  S2R R4, SR_CTAID.Y ;  /* 0x0000000000047919 */ /* 0x000e620000002600 */
[----:B------:R-:W2:Y:S01]  /*0020*/  LDCU UR6, c[0x0][0x2fc] ;  /* 0x00005f80ff0677ac */ /* 0x000ea20008000800 */
[----:B------:R-:W-:Y:S01]  /*0030*/  MOV R10, 0x0 ;  /* 0x00000000000a7802 */ /* 0x000fe20000000f00 */
[----:B------:R-:W1:Y:S01]  /*0040*/  S2R R5, SR_CTAID.Z ;  /* 0x0000000000057919 */ /* 0x000e620000002700 */
[----:B------:R-:W3:Y:S01]  /*0050*/  LDCU UR7, c[0x0][0x370] ;  /* 0x00006e00ff0777ac */ /* 0x000ee20008000800 */
[----:B0-----:R-:W-:Y:S01]  /*0060*/  IADD3 R1, PT, PT, R1, -0x28, RZ ;  /* 0xffffffd801017810 */ /* 0x001fe20007ffe0ff */
[----:B------:R-:W0:Y:S01]  /*0070*/  S2R R12, SR_TID.Y ;  /* 0x00000000000c7919 */ /* 0x000e220000002200 */
[----:B------:R-:W1:Y:S01]  /*0080*/  LDCU UR8, c[0x0][0x374] ;  /* 0x00006e80ff0877ac */ /* 0x000e620008000800 */
[----:B------:R-:W4:Y:S01]  /*0090*/  LDC.64 R10, c[0x4][R10] ;  /* 0x010000000a0a7b82 */ /* 0x000f220000000a00 */
[----:B------:R-:W0:Y:S01]  /*00a0*/  S2R R13, SR_TID.Z ;  /* 0x00000000000d7919 */ /* 0x000e220000002300 */
[----:B------:R-:W5:Y:S01]  /*00b0*/  LDCU UR9, c[0x0][0x360] ;  /* 0x00006c00ff0977ac */ /* 0x000f620008000800 */
[----:B------:R-:W3:Y:S01]  /*00c0*/  S2R R9, SR_CTAID.X ;  /* 0x0000000000097919 */ /* 0x000ee20000002500 */
[----:B------:R-:W5:Y:S01]  /*00d0*/  LDCU UR10, c[0x0][0x364] ;  /* 0x00006c80ff0a77ac */ /* 0x000f620008000800 */
[----:B------:R-:W2:Y:S01]  /*00e0*/  S2R R3, SR_TID.X ;  /* 0x0000000000037919 */ /* 0x000ea20000002100 */
[----:B------:R-:W1:Y:S01]  /*00f0*/  LDCU UR5, c[0x0][0x368] ;  /* 0x00006d00ff0577ac */ /* 0x000e620008000800 */
[----:B-----5:R-:W-:Y:S01]  /*0100*/  UIMAD UR4, UR9, UR10, URZ ;  /* 0x0000000a090472a4 */ /* 0x020fe2000f8e02ff */
[----:B-1----:R-:W-:Y:S01]  /*0110*/  IMAD R2, R5, UR8, R4 ;  /* 0x0000000805027c24 */ /* 0x002fe2000f8e0204 */
[----:B------:R1:W-:Y:S02]  /*0120*/  STL.64 [R1+0x8], R4 ;  /* 0x0000080401007387 */ /* 0x0003e40000100a00 */
[----:B------:R-:W-:Y:S01]  /*0130*/  UIMAD UR4, UR4, UR5, URZ ;  /* 0x00000005040472a4 */ /* 0x000fe2000f8e02ff */
[----:B------:R-:W5:Y:S01]  /*0140*/  LDCU UR5, c[0x0][0x2f8] ;  /* 0x00005f00ff0577ac */ /* 0x000f620008000800 */
[----:B0-----:R-:W-:Y:S01]  /*0150*/  IMAD R0, R13, UR10, R12 ;  /* 0x0000000a0d007c24 */ /* 0x001fe2000f8e020c */
[----:B------:R0:W-:Y:S01]  /*0160*/  STL.64 [R1+0x18], R12 ;  /* 0x0000180c01007387 */ /* 0x0001e20000100a00 */
[----:B---3--:R-:W-:-:S02]  /*0170*/  IMAD R2, R2, UR7, R9 ;  /* 0x0000000702027c24 */ /* 0x008fc4000f8e0209 */
[----:B--2---:R-:W-:-:S03]  /*0180*/  IMAD R0, R0, UR9, R3 ;  /* 0x0000000900007c24 */ /* 0x004fc6000f8e0203 */
[----:B------:R0:W-:Y:S01]  /*0190*/  STL.64 [R1+0x10], R2 ;  /* 0x0000100201007387 */ /* 0x0001e20000100a00 */
[----:B------:R-:W1:Y:S01]  /*01a0*/  LDCU.64 UR8, c[0x4][0x8] ;  /* 0x01000100ff0877ac */ /* 0x000e620008000a00 */
[----:B------:R-:W-:Y:S02]  /*01b0*/  IMAD R8, R2, UR4, R0 ;  /* 0x0000000402087c24 */ /* 0x000fe4000f8e0200 */
[----:B------:R0:W-:Y:S01]  /*01c0*/  STL [R1+0x20], R0 ;  /* 0x0000200001007387 */ /* 0x0001e20000100800 */
[----:B-----5:R-:W-:-:S03]  /*01d0*/  IADD3 R6, P0, PT, R1, UR5, RZ ;  /* 0x0000000501067c10 */ /* 0x020fc6000ff1e0ff */
[----:B------:R0:W-:Y:S01]  /*01e0*/  STL.64 [R1], R8 ;  /* 0x0000000801007387 */ /* 0x0001e20000100a00 */
[----:B------:R-:W-:Y:S02]  /*01f0*/  IADD3.X R7, PT, PT, RZ, UR6, RZ, P0, !PT ;  /* 0x00000006ff077c10 */ /* 0x000fe400087fe4ff */
[----:B-1----:R-:W-:Y:S02]  /*0200*/  MOV R4, UR8 ;  /* 0x0000000800047c02 */ /* 0x002fe40008000f00 */
[----:B0---4-:R-:W-:-:S07]  /*0210*/  MOV R5, UR9 ;  /* 0x0000000900057c02 */ /* 0x011fce0008000f00 */
[----:B------:R-:W-:-:S07]  /*0220*/  LEPC R20, `(.L_x_0) ;  /* 0x000000001014794e */ /* 0x000fce0000000000 */
[----:B------:R-:W-:Y:S05]  /*0230*/  CALL.ABS.NOINC R10 ;  /* 0x000000000a007343 */ /* 0x000fea0003c00000 */
.L_x_0:
[----:B------:R-:W-:Y:S05]  /*0240*/  EXIT ;  /* 0x000000000000794d */ /* 0x000fea0003800000 */
.L_x_1:
[----:B------:R-:W-:-:S00]  /*0250*/  BRA `(.L_x_1) ;  /* 0xfffffffc00fc7947 */ /* 0x000fc0000383ffff */
[----:B------:R-:W-:-:S00]  /*0260*/  NOP ;  /* 0x0000000000007918 */ /* 0x000fc00000000000 */
        /* <DEDUP_REMOVED lines=9> */
.L_x_2:


//--------------------- .nv.global.init           --------------------------
	.section	.nv.global.init,"aw",@progbits
.nv.global.init:
	.type		$str,@object
	.size		$str,(.L_0 - $str)
$str:
        /*0000*/ 	.byte	0x25, 0x30, 0x34, 0x64, 0x20, 0x7c, 0x20, 0x42, 0x6c, 0x6f, 0x63, 0x6b, 0x28, 0x25, 0x64, 0x20
        /*0010*/ 	.byte	0x25, 0x64, 0x20, 0x25, 0x64, 0x29, 0x20, 0x3d, 0x20, 0x25, 0x33, 0x64, 0x20, 0x7c, 0x20, 0x54
        /*0020*/ 	.byte	0x68, 0x72, 0x65, 0x61, 0x64, 0x28, 0x25, 0x64, 0x20, 0x25, 0x64, 0x20, 0x25, 0x64, 0x29, 0x20
        /*0030*/ 	.byte	0x3d, 0x20, 0x25, 0x33, 0x64, 0x0a, 0x00
.L_0:


//--------------------- .nv.shared.reserved.0     --------------------------
	.section	.nv.shared.reserved.0,"aw",@nobits
	.weak		__nv_reservedSMEM_offset_0_alias
	.size		__nv_reservedSMEM_offset_0_alias, 0, 64
	.other		__nv_reservedSMEM_offset_0_alias,@"STO_CUDA_RESERVED_SHARED STV_DEFAULT"
__nv_reservedSMEM_offset_0_alias:
	.zero		0
	.zero		64


//--------------------- .nv.constant0._Z12kernel_tracev --------------------------
	.section	.nv.constant0._Z12kernel_tracev,"a",@progbits
	.sectionflags	@""
	.align	4
.nv.constant0._Z12kernel_tracev:
	.zero		896


//--------------------- SYMBOLS --------------------------

	.type		.nv.reservedSmem.offset0,@object
	.size		.nv.reservedSmem.offset0,0x4
	.type		vprintf,@function
